	.headerflags	@"EF_CUDA_TEXMODE_UNIFIED EF_CUDA_64BIT_ADDRESS EF_CUDA_ACCELERATORS EF_CUDA_SM90 EF_CUDA_VIRTUAL_SM(EF_CUDA_SM90)"
	.elftype	@"ET_EXEC"


//--------------------- .nv.info                  --------------------------
	.section	.nv.info,"",@"SHT_CUDA_INFO"
	.align	4


	//----- nvinfo : EIATTR_REGCOUNT
	.align		4
        /*0000*/ 	.byte	0x04, 0x2f
        /*0002*/ 	.short	(.L_1 - .L_0)
	.align		4
.L_0:
        /*0004*/ 	.word	index@(triton_poi_fused__to_copy_2)
        /*0008*/ 	.word	0x00000008


	//----- nvinfo : EIATTR_MIN_STACK_SIZE
	.align		4
.L_1:
        /*000c*/ 	.byte	0x04, 0x12
        /*000e*/ 	.short	(.L_3 - .L_2)
	.align		4
.L_2:
        /*0010*/ 	.word	index@(triton_poi_fused__to_copy_2)
        /*0014*/ 	.word	0x00000000


	//----- nvinfo : EIATTR_FRAME_SIZE
	.align		4
.L_3:
        /*0018*/ 	.byte	0x04, 0x11
        /*001a*/ 	.short	(.L_5 - .L_4)
	.align		4
.L_4:
        /*001c*/ 	.word	index@(triton_poi_fused__to_copy_2)
        /*0020*/ 	.word	0x00000000


	//----- nvinfo : EIATTR_MIN_STACK_SIZE
	.align		4
.L_5:
        /*0024*/ 	.byte	0x04, 0x12
        /*0026*/ 	.short	(.L_7 - .L_6)
	.align		4
.L_6:
        /*0028*/ 	.word	index@(triton_poi_fused__to_copy_2)
        /*002c*/ 	.word	0x00000000
.L_7:


//--------------------- .nv.info.triton_poi_fused__to_copy_2 --------------------------
	.section	.nv.info.triton_poi_fused__to_copy_2,"",@"SHT_CUDA_INFO"
	.sectionflags	@""
	.align	4


	//----- nvinfo : EIATTR_CUDA_API_VERSION
	.align		4
        /*0000*/ 	.byte	0x04, 0x37
        /*0002*/ 	.short	(.L_9 - .L_8)
.L_8:
        /*0004*/ 	.word	0x0000007c


	//----- nvinfo : EIATTR_KPARAM_INFO
	.align		4
.L_9:
        /*0008*/ 	.byte	0x04, 0x17
        /*000a*/ 	.short	(.L_11 - .L_10)
.L_10:
        /*000c*/ 	.word	0x00000000
        /*0010*/ 	.short	0x0001
        /*0012*/ 	.short	0x0008
        /*0014*/ 	.byte	0x00, 0xf0, 0x11, 0x00


	//----- nvinfo : EIATTR_KPARAM_INFO
	.align		4
.L_11:
        /*0018*/ 	.byte	0x04, 0x17
        /*001a*/ 	.short	(.L_13 - .L_12)
.L_12:
        /*001c*/ 	.word	0x00000000
        /*0020*/ 	.short	0x0000
        /*0022*/ 	.short	0x0000
        /*0024*/ 	.byte	0x00, 0xf4, 0x21, 0x00


	//----- nvinfo : EIATTR_SPARSE_MMA_MASK
	.align		4
.L_13:
        /*0028*/ 	.byte	0x03, 0x50
        /*002a*/ 	.short	0x0000


	//----- nvinfo : EIATTR_MAXREG_COUNT
	.align		4
        /*002c*/ 	.byte	0x03, 0x1b
        /*002e*/ 	.short	0x00ff


	//----- nvinfo : EIATTR_EXIT_INSTR_OFFSETS
	.align		4
        /*0030*/ 	.byte	0x04, 0x1c
        /*0032*/ 	.short	(.L_15 - .L_14)


	//   ....[0]....
.L_14:
        /*0034*/ 	.word	0x00000090


	//   ....[1]....
        /*0038*/ 	.word	0x000000c0


	//----- nvinfo : EIATTR_REQNTID
	.align		4
.L_15:
        /*003c*/ 	.byte	0x04, 0x10
        /*003e*/ 	.short	(.L_17 - .L_16)
.L_16:
        /*0040*/ 	.word	0x00000020
        /*0044*/ 	.word	0x00000001
        /*0048*/ 	.word	0x00000001


	//----- nvinfo : EIATTR_CBANK_PARAM_SIZE
	.align		4
.L_17:
        /*004c*/ 	.byte	0x03, 0x19
        /*004e*/ 	.short	0x000c


	//----- nvinfo : EIATTR_PARAM_CBANK
	.align		4
        /*0050*/ 	.byte	0x04, 0x0a
        /*0052*/ 	.short	(.L_19 - .L_18)
	.align		4
.L_18:
        /*0054*/ 	.word	index@(.nv.constant0.triton_poi_fused__to_copy_2)
        /*0058*/ 	.short	0x0210
        /*005a*/ 	.short	0x000c


	//----- nvinfo : EIATTR_SW_WAR
	.align		4
.L_19:
        /*005c*/ 	.byte	0x04, 0x36
        /*005e*/ 	.short	(.L_21 - .L_20)
.L_20:
        /*0060*/ 	.word	0x00000008
.L_21:


//--------------------- .nv.callgraph             --------------------------
	.section	.nv.callgraph,"",@"SHT_CUDA_CALLGRAPH"
	.align	4
	.sectionentsize	8
	.align		4
        /*0000*/ 	.word	0x00000000
	.align		4
        /*0004*/ 	.word	0xffffffff
	.align		4
        /*0008*/ 	.word	0x00000000
	.align		4
        /*000c*/ 	.word	0xfffffffe
	.align		4
        /*0010*/ 	.word	0x00000000
	.align		4
        /*0014*/ 	.word	0xfffffffd
	.align		4
        /*0018*/ 	.word	0x00000000
	.align		4
        /*001c*/ 	.word	0xfffffffc


//--------------------- .text.triton_poi_fused__to_copy_2 --------------------------
	.section	.text.triton_poi_fused__to_copy_2,"ax",@progbits
	.align	128
        .global         triton_poi_fused__to_copy_2
        .type           triton_poi_fused__to_copy_2,@function
        .size           triton_poi_fused__to_copy_2,(.L_x_1 - triton_poi_fused__to_copy_2)
        .other          triton_poi_fused__to_copy_2,@"STO_CUDA_ENTRY STV_DEFAULT"
triton_poi_fused__to_copy_2:
.text.triton_poi_fused__to_copy_2:
[----:B------:R-:W0:Y:S02]  /*0000*/  LDC R1, c[0x0][0x28] ;  /* 0x00000a00ff017b82 */ /* 0x000e240000000800 */
[----:B------:R-:W1:Y:S01]  /*0010*/  S2R R0, SR_TID.X ;  /* 0x0000000000007919 */ /* 0x000e620000002100 */
[----:B------:R-:W2:Y:S01]  /*0020*/  LDC.64 R2, c[0x0][0x210] ;  /* 0x00008400ff027b82 */ /* 0x000ea20000000a00 */
[----:B------:R-:W3:Y:S01]  /*0030*/  S2R R5, SR_CTAID.X ;  /* 0x0000000000057919 */ /* 0x000ee20000002500 */
[----:B-1----:R-:W-:-:S05]  /*0040*/  IMAD.SHL.U32 R0, R0, 0x2, RZ ;  /* 0x0000000200007824 */ /* 0x002fca00078e00ff */
[----:B------:R-:W-:-:S04]  /*0050*/  LOP3.LUT R0, R0, 0x3e, RZ, 0xc0, !PT ;  /* 0x0000003e00007812 */ /* 0x000fc800078ec0ff */
[----:B---3--:R-:W-:-:S04]  /*0060*/  LEA R5, R5, R0, 0x6 ;  /* 0x0000000005057211 */ /* 0x008fc800078e30ff */
[C---:B------:R-:W-:Y:S01]  /*0070*/  ISETP.GE.AND P0, PT, R5.reuse, 0x40, PT ;  /* 0x000000400500780c */ /* 0x040fe20003f06270 */
[----:B--2---:R-:W-:-:S12]  /*0080*/  IMAD.WIDE R2, R5, 0x8, R2 ;  /* 0x0000000805027825 */ /* 0x004fd800078e0202 */
[----:B------:R-:W-:Y:S05]  /*0090*/  @P0 EXIT ;  /* 0x000000000000094d */ /* 0x000fea0003800000 */
[----:B------:R-:W-:Y:S02]  /*00a0*/  ULDC.64 UR4, c[0x0][0x208] ;  /* 0x0000820000047ab9 */ /* 0x000fe40000000a00 */
[----:B------:R-:W-:Y:S01]  /*00b0*/  STG.E.128 desc[UR4][R2.64], RZ ;  /* 0x000000ff02007986 */ /* 0x000fe2000c101d04 */
[----:B------:R-:W-:Y:S05]  /*00c0*/  EXIT ;  /* 0x000000000000794d */ /* 0x000fea0003800000 */
.L_x_0:
[----:B------:R-:W-:-:S00]  /*00d0*/  BRA `(.L_x_0) ;  /* 0xfffffffc00fc7947 */ /* 0x000fc0000383ffff */
[----:B------:R-:W-:-:S00]  /*00e0*/  NOP ;  /* 0x0000000000007918 */ /* 0x000fc00000000000 */
        /* <DEDUP_REMOVED lines=9> */
.L_x_1:


//--------------------- .nv.constant0.triton_poi_fused__to_copy_2 --------------------------
	.section	.nv.constant0.triton_poi_fused__to_copy_2,"a",@progbits
	.sectionflags	@""
	.align	4
.nv.constant0.triton_poi_fused__to_copy_2:
	.zero		540
